//
// Generated by NVIDIA NVVM Compiler
//
// Compiler Build ID: CL-36424714
// Cuda compilation tools, release 13.0, V13.0.88
// Based on NVVM 20.0.0
//

.version 9.0
.target sm_100
.address_size 64

	// .globl	_Z12SMCopyKernelP6ulong2PKS_

.visible .entry _Z12SMCopyKernelP6ulong2PKS_(
	.param .u64 .ptr .align 1 _Z12SMCopyKernelP6ulong2PKS__param_0,
	.param .u64 .ptr .align 1 _Z12SMCopyKernelP6ulong2PKS__param_1
)
{
	.reg .b32 	%r<7>;
	.reg .b64 	%rd<389>;

	ld.param.u64 	%rd385, [_Z12SMCopyKernelP6ulong2PKS__param_0];
	ld.param.u64 	%rd386, [_Z12SMCopyKernelP6ulong2PKS__param_1];
	mov.u32 	%r1, %ctaid.x;
	mov.u32 	%r2, %ntid.x;
	mul.lo.s32 	%r3, %r2, %r1;
	shl.b32 	%r4, %r3, 6;
	mov.u32 	%r5, %tid.x;
	add.s32 	%r6, %r4, %r5;
	mul.wide.u32 	%rd387, %r6, 16;
	add.s64 	%rd3, %rd386, %rd387;
	// begin inline asm
	ld.volatile.global.v2.u64 {%rd1,%rd2}, [%rd3];
	// end inline asm
	mul.wide.u32 	%rd388, %r2, 16;
	add.s64 	%rd6, %rd3, %rd388;
	// begin inline asm
	ld.volatile.global.v2.u64 {%rd4,%rd5}, [%rd6];
	// end inline asm
	add.s64 	%rd9, %rd6, %rd388;
	// begin inline asm
	ld.volatile.global.v2.u64 {%rd7,%rd8}, [%rd9];
	// end inline asm
	add.s64 	%rd12, %rd9, %rd388;
	// begin inline asm
	ld.volatile.global.v2.u64 {%rd10,%rd11}, [%rd12];
	// end inline asm
	add.s64 	%rd15, %rd12, %rd388;
	// begin inline asm
	ld.volatile.global.v2.u64 {%rd13,%rd14}, [%rd15];
	// end inline asm
	add.s64 	%rd18, %rd15, %rd388;
	// begin inline asm
	ld.volatile.global.v2.u64 {%rd16,%rd17}, [%rd18];
	// end inline asm
	add.s64 	%rd21, %rd18, %rd388;
	// begin inline asm
	ld.volatile.global.v2.u64 {%rd19,%rd20}, [%rd21];
	// end inline asm
	add.s64 	%rd24, %rd21, %rd388;
	// begin inline asm
	ld.volatile.global.v2.u64 {%rd22,%rd23}, [%rd24];
	// end inline asm
	add.s64 	%rd27, %rd24, %rd388;
	// begin inline asm
	ld.volatile.global.v2.u64 {%rd25,%rd26}, [%rd27];
	// end inline asm
	add.s64 	%rd30, %rd27, %rd388;
	// begin inline asm
	ld.volatile.global.v2.u64 {%rd28,%rd29}, [%rd30];
	// end inline asm
	add.s64 	%rd33, %rd30, %rd388;
	// begin inline asm
	ld.volatile.global.v2.u64 {%rd31,%rd32}, [%rd33];
	// end inline asm
	add.s64 	%rd36, %rd33, %rd388;
	// begin inline asm
	ld.volatile.global.v2.u64 {%rd34,%rd35}, [%rd36];
	// end inline asm
	add.s64 	%rd39, %rd36, %rd388;
	// begin inline asm
	ld.volatile.global.v2.u64 {%rd37,%rd38}, [%rd39];
	// end inline asm
	add.s64 	%rd42, %rd39, %rd388;
	// begin inline asm
	ld.volatile.global.v2.u64 {%rd40,%rd41}, [%rd42];
	// end inline asm
	add.s64 	%rd45, %rd42, %rd388;
	// begin inline asm
	ld.volatile.global.v2.u64 {%rd43,%rd44}, [%rd45];
	// end inline asm
	add.s64 	%rd48, %rd45, %rd388;
	// begin inline asm
	ld.volatile.global.v2.u64 {%rd46,%rd47}, [%rd48];
	// end inline asm
	add.s64 	%rd51, %rd48, %rd388;
	// begin inline asm
	ld.volatile.global.v2.u64 {%rd49,%rd50}, [%rd51];
	// end inline asm
	add.s64 	%rd54, %rd51, %rd388;
	// begin inline asm
	ld.volatile.global.v2.u64 {%rd52,%rd53}, [%rd54];
	// end inline asm
	add.s64 	%rd57, %rd54, %rd388;
	// begin inline asm
	ld.volatile.global.v2.u64 {%rd55,%rd56}, [%rd57];
	// end inline asm
	add.s64 	%rd60, %rd57, %rd388;
	// begin inline asm
	ld.volatile.global.v2.u64 {%rd58,%rd59}, [%rd60];
	// end inline asm
	add.s64 	%rd63, %rd60, %rd388;
	// begin inline asm
	ld.volatile.global.v2.u64 {%rd61,%rd62}, [%rd63];
	// end inline asm
	add.s64 	%rd66, %rd63, %rd388;
	// begin inline asm
	ld.volatile.global.v2.u64 {%rd64,%rd65}, [%rd66];
	// end inline asm
	add.s64 	%rd69, %rd66, %rd388;
	// begin inline asm
	ld.volatile.global.v2.u64 {%rd67,%rd68}, [%rd69];
	// end inline asm
	add.s64 	%rd72, %rd69, %rd388;
	// begin inline asm
	ld.volatile.global.v2.u64 {%rd70,%rd71}, [%rd72];
	// end inline asm
	add.s64 	%rd75, %rd72, %rd388;
	// begin inline asm
	ld.volatile.global.v2.u64 {%rd73,%rd74}, [%rd75];
	// end inline asm
	add.s64 	%rd78, %rd75, %rd388;
	// begin inline asm
	ld.volatile.global.v2.u64 {%rd76,%rd77}, [%rd78];
	// end inline asm
	add.s64 	%rd81, %rd78, %rd388;
	// begin inline asm
	ld.volatile.global.v2.u64 {%rd79,%rd80}, [%rd81];
	// end inline asm
	add.s64 	%rd84, %rd81, %rd388;
	// begin inline asm
	ld.volatile.global.v2.u64 {%rd82,%rd83}, [%rd84];
	// end inline asm
	add.s64 	%rd87, %rd84, %rd388;
	// begin inline asm
	ld.volatile.global.v2.u64 {%rd85,%rd86}, [%rd87];
	// end inline asm
	add.s64 	%rd90, %rd87, %rd388;
	// begin inline asm
	ld.volatile.global.v2.u64 {%rd88,%rd89}, [%rd90];
	// end inline asm
	add.s64 	%rd93, %rd90, %rd388;
	// begin inline asm
	ld.volatile.global.v2.u64 {%rd91,%rd92}, [%rd93];
	// end inline asm
	add.s64 	%rd96, %rd93, %rd388;
	// begin inline asm
	ld.volatile.global.v2.u64 {%rd94,%rd95}, [%rd96];
	// end inline asm
	add.s64 	%rd99, %rd96, %rd388;
	// begin inline asm
	ld.volatile.global.v2.u64 {%rd97,%rd98}, [%rd99];
	// end inline asm
	add.s64 	%rd102, %rd99, %rd388;
	// begin inline asm
	ld.volatile.global.v2.u64 {%rd100,%rd101}, [%rd102];
	// end inline asm
	add.s64 	%rd105, %rd102, %rd388;
	// begin inline asm
	ld.volatile.global.v2.u64 {%rd103,%rd104}, [%rd105];
	// end inline asm
	add.s64 	%rd108, %rd105, %rd388;
	// begin inline asm
	ld.volatile.global.v2.u64 {%rd106,%rd107}, [%rd108];
	// end inline asm
	add.s64 	%rd111, %rd108, %rd388;
	// begin inline asm
	ld.volatile.global.v2.u64 {%rd109,%rd110}, [%rd111];
	// end inline asm
	add.s64 	%rd114, %rd111, %rd388;
	// begin inline asm
	ld.volatile.global.v2.u64 {%rd112,%rd113}, [%rd114];
	// end inline asm
	add.s64 	%rd117, %rd114, %rd388;
	// begin inline asm
	ld.volatile.global.v2.u64 {%rd115,%rd116}, [%rd117];
	// end inline asm
	add.s64 	%rd120, %rd117, %rd388;
	// begin inline asm
	ld.volatile.global.v2.u64 {%rd118,%rd119}, [%rd120];
	// end inline asm
	add.s64 	%rd123, %rd120, %rd388;
	// begin inline asm
	ld.volatile.global.v2.u64 {%rd121,%rd122}, [%rd123];
	// end inline asm
	add.s64 	%rd126, %rd123, %rd388;
	// begin inline asm
	ld.volatile.global.v2.u64 {%rd124,%rd125}, [%rd126];
	// end inline asm
	add.s64 	%rd129, %rd126, %rd388;
	// begin inline asm
	ld.volatile.global.v2.u64 {%rd127,%rd128}, [%rd129];
	// end inline asm
	add.s64 	%rd132, %rd129, %rd388;
	// begin inline asm
	ld.volatile.global.v2.u64 {%rd130,%rd131}, [%rd132];
	// end inline asm
	add.s64 	%rd135, %rd132, %rd388;
	// begin inline asm
	ld.volatile.global.v2.u64 {%rd133,%rd134}, [%rd135];
	// end inline asm
	add.s64 	%rd138, %rd135, %rd388;
	// begin inline asm
	ld.volatile.global.v2.u64 {%rd136,%rd137}, [%rd138];
	// end inline asm
	add.s64 	%rd141, %rd138, %rd388;
	// begin inline asm
	ld.volatile.global.v2.u64 {%rd139,%rd140}, [%rd141];
	// end inline asm
	add.s64 	%rd144, %rd141, %rd388;
	// begin inline asm
	ld.volatile.global.v2.u64 {%rd142,%rd143}, [%rd144];
	// end inline asm
	add.s64 	%rd147, %rd144, %rd388;
	// begin inline asm
	ld.volatile.global.v2.u64 {%rd145,%rd146}, [%rd147];
	// end inline asm
	add.s64 	%rd150, %rd147, %rd388;
	// begin inline asm
	ld.volatile.global.v2.u64 {%rd148,%rd149}, [%rd150];
	// end inline asm
	add.s64 	%rd153, %rd150, %rd388;
	// begin inline asm
	ld.volatile.global.v2.u64 {%rd151,%rd152}, [%rd153];
	// end inline asm
	add.s64 	%rd156, %rd153, %rd388;
	// begin inline asm
	ld.volatile.global.v2.u64 {%rd154,%rd155}, [%rd156];
	// end inline asm
	add.s64 	%rd159, %rd156, %rd388;
	// begin inline asm
	ld.volatile.global.v2.u64 {%rd157,%rd158}, [%rd159];
	// end inline asm
	add.s64 	%rd162, %rd159, %rd388;
	// begin inline asm
	ld.volatile.global.v2.u64 {%rd160,%rd161}, [%rd162];
	// end inline asm
	add.s64 	%rd165, %rd162, %rd388;
	// begin inline asm
	ld.volatile.global.v2.u64 {%rd163,%rd164}, [%rd165];
	// end inline asm
	add.s64 	%rd168, %rd165, %rd388;
	// begin inline asm
	ld.volatile.global.v2.u64 {%rd166,%rd167}, [%rd168];
	// end inline asm
	add.s64 	%rd171, %rd168, %rd388;
	// begin inline asm
	ld.volatile.global.v2.u64 {%rd169,%rd170}, [%rd171];
	// end inline asm
	add.s64 	%rd174, %rd171, %rd388;
	// begin inline asm
	ld.volatile.global.v2.u64 {%rd172,%rd173}, [%rd174];
	// end inline asm
	add.s64 	%rd177, %rd174, %rd388;
	// begin inline asm
	ld.volatile.global.v2.u64 {%rd175,%rd176}, [%rd177];
	// end inline asm
	add.s64 	%rd180, %rd177, %rd388;
	// begin inline asm
	ld.volatile.global.v2.u64 {%rd178,%rd179}, [%rd180];
	// end inline asm
	add.s64 	%rd183, %rd180, %rd388;
	// begin inline asm
	ld.volatile.global.v2.u64 {%rd181,%rd182}, [%rd183];
	// end inline asm
	add.s64 	%rd186, %rd183, %rd388;
	// begin inline asm
	ld.volatile.global.v2.u64 {%rd184,%rd185}, [%rd186];
	// end inline asm
	add.s64 	%rd189, %rd186, %rd388;
	// begin inline asm
	ld.volatile.global.v2.u64 {%rd187,%rd188}, [%rd189];
	// end inline asm
	add.s64 	%rd192, %rd189, %rd388;
	// begin inline asm
	ld.volatile.global.v2.u64 {%rd190,%rd191}, [%rd192];
	// end inline asm
	add.s64 	%rd193, %rd385, %rd387;
	// begin inline asm
	st.volatile.global.v2.u64 [%rd193], {%rd1,%rd2};
	// end inline asm
	add.s64 	%rd196, %rd193, %rd388;
	// begin inline asm
	st.volatile.global.v2.u64 [%rd196], {%rd4,%rd5};
	// end inline asm
	add.s64 	%rd199, %rd196, %rd388;
	// begin inline asm
	st.volatile.global.v2.u64 [%rd199], {%rd7,%rd8};
	// end inline asm
	add.s64 	%rd202, %rd199, %rd388;
	// begin inline asm
	st.volatile.global.v2.u64 [%rd202], {%rd10,%rd11};
	// end inline asm
	add.s64 	%rd205, %rd202, %rd388;
	// begin inline asm
	st.volatile.global.v2.u64 [%rd205], {%rd13,%rd14};
	// end inline asm
	add.s64 	%rd208, %rd205, %rd388;
	// begin inline asm
	st.volatile.global.v2.u64 [%rd208], {%rd16,%rd17};
	// end inline asm
	add.s64 	%rd211, %rd208, %rd388;
	// begin inline asm
	st.volatile.global.v2.u64 [%rd211], {%rd19,%rd20};
	// end inline asm
	add.s64 	%rd214, %rd211, %rd388;
	// begin inline asm
	st.volatile.global.v2.u64 [%rd214], {%rd22,%rd23};
	// end inline asm
	add.s64 	%rd217, %rd214, %rd388;
	// begin inline asm
	st.volatile.global.v2.u64 [%rd217], {%rd25,%rd26};
	// end inline asm
	add.s64 	%rd220, %rd217, %rd388;
	// begin inline asm
	st.volatile.global.v2.u64 [%rd220], {%rd28,%rd29};
	// end inline asm
	add.s64 	%rd223, %rd220, %rd388;
	// begin inline asm
	st.volatile.global.v2.u64 [%rd223], {%rd31,%rd32};
	// end inline asm
	add.s64 	%rd226, %rd223, %rd388;
	// begin inline asm
	st.volatile.global.v2.u64 [%rd226], {%rd34,%rd35};
	// end inline asm
	add.s64 	%rd229, %rd226, %rd388;
	// begin inline asm
	st.volatile.global.v2.u64 [%rd229], {%rd37,%rd38};
	// end inline asm
	add.s64 	%rd232, %rd229, %rd388;
	// begin inline asm
	st.volatile.global.v2.u64 [%rd232], {%rd40,%rd41};
	// end inline asm
	add.s64 	%rd235, %rd232, %rd388;
	// begin inline asm
	st.volatile.global.v2.u64 [%rd235], {%rd43,%rd44};
	// end inline asm
	add.s64 	%rd238, %rd235, %rd388;
	// begin inline asm
	st.volatile.global.v2.u64 [%rd238], {%rd46,%rd47};
	// end inline asm
	add.s64 	%rd241, %rd238, %rd388;
	// begin inline asm
	st.volatile.global.v2.u64 [%rd241], {%rd49,%rd50};
	// end inline asm
	add.s64 	%rd244, %rd241, %rd388;
	// begin inline asm
	st.volatile.global.v2.u64 [%rd244], {%rd52,%rd53};
	// end inline asm
	add.s64 	%rd247, %rd244, %rd388;
	// begin inline asm
	st.volatile.global.v2.u64 [%rd247], {%rd55,%rd56};
	// end inline asm
	add.s64 	%rd250, %rd247, %rd388;
	// begin inline asm
	st.volatile.global.v2.u64 [%rd250], {%rd58,%rd59};
	// end inline asm
	add.s64 	%rd253, %rd250, %rd388;
	// begin inline asm
	st.volatile.global.v2.u64 [%rd253], {%rd61,%rd62};
	// end inline asm
	add.s64 	%rd256, %rd253, %rd388;
	// begin inline asm
	st.volatile.global.v2.u64 [%rd256], {%rd64,%rd65};
	// end inline asm
	add.s64 	%rd259, %rd256, %rd388;
	// begin inline asm
	st.volatile.global.v2.u64 [%rd259], {%rd67,%rd68};
	// end inline asm
	add.s64 	%rd262, %rd259, %rd388;
	// begin inline asm
	st.volatile.global.v2.u64 [%rd262], {%rd70,%rd71};
	// end inline asm
	add.s64 	%rd265, %rd262, %rd388;
	// begin inline asm
	st.volatile.global.v2.u64 [%rd265], {%rd73,%rd74};
	// end inline asm
	add.s64 	%rd268, %rd265, %rd388;
	// begin inline asm
	st.volatile.global.v2.u64 [%rd268], {%rd76,%rd77};
	// end inline asm
	add.s64 	%rd271, %rd268, %rd388;
	// begin inline asm
	st.volatile.global.v2.u64 [%rd271], {%rd79,%rd80};
	// end inline asm
	add.s64 	%rd274, %rd271, %rd388;
	// begin inline asm
	st.volatile.global.v2.u64 [%rd274], {%rd82,%rd83};
	// end inline asm
	add.s64 	%rd277, %rd274, %rd388;
	// begin inline asm
	st.volatile.global.v2.u64 [%rd277], {%rd85,%rd86};
	// end inline asm
	add.s64 	%rd280, %rd277, %rd388;
	// begin inline asm
	st.volatile.global.v2.u64 [%rd280], {%rd88,%rd89};
	// end inline asm
	add.s64 	%rd283, %rd280, %rd388;
	// begin inline asm
	st.volatile.global.v2.u64 [%rd283], {%rd91,%rd92};
	// end inline asm
	add.s64 	%rd286, %rd283, %rd388;
	// begin inline asm
	st.volatile.global.v2.u64 [%rd286], {%rd94,%rd95};
	// end inline asm
	add.s64 	%rd289, %rd286, %rd388;
	// begin inline asm
	st.volatile.global.v2.u64 [%rd289], {%rd97,%rd98};
	// end inline asm
	add.s64 	%rd292, %rd289, %rd388;
	// begin inline asm
	st.volatile.global.v2.u64 [%rd292], {%rd100,%rd101};
	// end inline asm
	add.s64 	%rd295, %rd292, %rd388;
	// begin inline asm
	st.volatile.global.v2.u64 [%rd295], {%rd103,%rd104};
	// end inline asm
	add.s64 	%rd298, %rd295, %rd388;
	// begin inline asm
	st.volatile.global.v2.u64 [%rd298], {%rd106,%rd107};
	// end inline asm
	add.s64 	%rd301, %rd298, %rd388;
	// begin inline asm
	st.volatile.global.v2.u64 [%rd301], {%rd109,%rd110};
	// end inline asm
	add.s64 	%rd304, %rd301, %rd388;
	// begin inline asm
	st.volatile.global.v2.u64 [%rd304], {%rd112,%rd113};
	// end inline asm
	add.s64 	%rd307, %rd304, %rd388;
	// begin inline asm
	st.volatile.global.v2.u64 [%rd307], {%rd115,%rd116};
	// end inline asm
	add.s64 	%rd310, %rd307, %rd388;
	// begin inline asm
	st.volatile.global.v2.u64 [%rd310], {%rd118,%rd119};
	// end inline asm
	add.s64 	%rd313, %rd310, %rd388;
	// begin inline asm
	st.volatile.global.v2.u64 [%rd313], {%rd121,%rd122};
	// end inline asm
	add.s64 	%rd316, %rd313, %rd388;
	// begin inline asm
	st.volatile.global.v2.u64 [%rd316], {%rd124,%rd125};
	// end inline asm
	add.s64 	%rd319, %rd316, %rd388;
	// begin inline asm
	st.volatile.global.v2.u64 [%rd319], {%rd127,%rd128};
	// end inline asm
	add.s64 	%rd322, %rd319, %rd388;
	// begin inline asm
	st.volatile.global.v2.u64 [%rd322], {%rd130,%rd131};
	// end inline asm
	add.s64 	%rd325, %rd322, %rd388;
	// begin inline asm
	st.volatile.global.v2.u64 [%rd325], {%rd133,%rd134};
	// end inline asm
	add.s64 	%rd328, %rd325, %rd388;
	// begin inline asm
	st.volatile.global.v2.u64 [%rd328], {%rd136,%rd137};
	// end inline asm
	add.s64 	%rd331, %rd328, %rd388;
	// begin inline asm
	st.volatile.global.v2.u64 [%rd331], {%rd139,%rd140};
	// end inline asm
	add.s64 	%rd334, %rd331, %rd388;
	// begin inline asm
	st.volatile.global.v2.u64 [%rd334], {%rd142,%rd143};
	// end inline asm
	add.s64 	%rd337, %rd334, %rd388;
	// begin inline asm
	st.volatile.global.v2.u64 [%rd337], {%rd145,%rd146};
	// end inline asm
	add.s64 	%rd340, %rd337, %rd388;
	// begin inline asm
	st.volatile.global.v2.u64 [%rd340], {%rd148,%rd149};
	// end inline asm
	add.s64 	%rd343, %rd340, %rd388;
	// begin inline asm
	st.volatile.global.v2.u64 [%rd343], {%rd151,%rd152};
	// end inline asm
	add.s64 	%rd346, %rd343, %rd388;
	// begin inline asm
	st.volatile.global.v2.u64 [%rd346], {%rd154,%rd155};
	// end inline asm
	add.s64 	%rd349, %rd346, %rd388;
	// begin inline asm
	st.volatile.global.v2.u64 [%rd349], {%rd157,%rd158};
	// end inline asm
	add.s64 	%rd352, %rd349, %rd388;
	// begin inline asm
	st.volatile.global.v2.u64 [%rd352], {%rd160,%rd161};
	// end inline asm
	add.s64 	%rd355, %rd352, %rd388;
	// begin inline asm
	st.volatile.global.v2.u64 [%rd355], {%rd163,%rd164};
	// end inline asm
	add.s64 	%rd358, %rd355, %rd388;
	// begin inline asm
	st.volatile.global.v2.u64 [%rd358], {%rd166,%rd167};
	// end inline asm
	add.s64 	%rd361, %rd358, %rd388;
	// begin inline asm
	st.volatile.global.v2.u64 [%rd361], {%rd169,%rd170};
	// end inline asm
	add.s64 	%rd364, %rd361, %rd388;
	// begin inline asm
	st.volatile.global.v2.u64 [%rd364], {%rd172,%rd173};
	// end inline asm
	add.s64 	%rd367, %rd364, %rd388;
	// begin inline asm
	st.volatile.global.v2.u64 [%rd367], {%rd175,%rd176};
	// end inline asm
	add.s64 	%rd370, %rd367, %rd388;
	// begin inline asm
	st.volatile.global.v2.u64 [%rd370], {%rd178,%rd179};
	// end inline asm
	add.s64 	%rd373, %rd370, %rd388;
	// begin inline asm
	st.volatile.global.v2.u64 [%rd373], {%rd181,%rd182};
	// end inline asm
	add.s64 	%rd376, %rd373, %rd388;
	// begin inline asm
	st.volatile.global.v2.u64 [%rd376], {%rd184,%rd185};
	// end inline asm
	add.s64 	%rd379, %rd376, %rd388;
	// begin inline asm
	st.volatile.global.v2.u64 [%rd379], {%rd187,%rd188};
	// end inline asm
	add.s64 	%rd382, %rd379, %rd388;
	// begin inline asm
	st.volatile.global.v2.u64 [%rd382], {%rd190,%rd191};
	// end inline asm
	ret;

}


// ===== COMPILED SASS (sm_100) =====

	.target	sm_100

	.elftype	@"ET_EXEC"


//--------------------- .note.nv.tkinfo           --------------------------
	.section	.note.nv.tkinfo,"",@"SHT_NOTE"
	.sectionflags	@"SHF_NOTE_NV_TKINFO"
	.tkinfo
        /*0018*/ 	.word	0x00000002
        /*0030*/ 	.string	""
        /*0030*/ 	.string	"ptxas"
        /*0030*/ 	.string	"Cuda compilation tools, release 13.0, V13.0.88"
        /*0030*/ 	.string	"Build cuda_13.0.r13.0/compiler.36424714_0"
        /*0030*/ 	.string	"-arch sm_100 -m 64 "



//--------------------- .note.nv.cuinfo           --------------------------
	.section	.note.nv.cuinfo,"",@"SHT_NOTE"
	.sectionflags	@"SHF_NOTE_NV_CUINFO"
        /*0018*/ 	.short	0x0002
        /*001a*/ 	.short	0x0064
        /*001c*/ 	.short	0x0082
	.zero		2


//--------------------- .nv.info                  --------------------------
	.section	.nv.info,"",@"SHT_CUDA_INFO"
	.align	4


	//----- nvinfo : EIATTR_REGCOUNT
	.align		4
        /*0000*/ 	.byte	0x04, 0x2f
        /*0002*/ 	.short	(.L_1 - .L_0)
	.align		4
.L_0:
        /*0004*/ 	.word	index@(_Z12SMCopyKernelP6ulong2PKS_)
        /*0008*/ 	.word	0x000000fe


	//----- nvinfo : EIATTR_FRAME_SIZE
	.align		4
.L_1:
        /*000c*/ 	.byte	0x04, 0x11
        /*000e*/ 	.short	(.L_3 - .L_2)
	.align		4
.L_2:
        /*0010*/ 	.word	index@(_Z12SMCopyKernelP6ulong2PKS_)
        /*0014*/ 	.word	0x00000020


	//----- nvinfo : EIATTR_MIN_STACK_SIZE
	.align		4
.L_3:
        /*0018*/ 	.byte	0x04, 0x12
        /*001a*/ 	.short	(.L_5 - .L_4)
	.align		4
.L_4:
        /*001c*/ 	.word	index@(_Z12SMCopyKernelP6ulong2PKS_)
        /*0020*/ 	.word	0x00000020
.L_5:


//--------------------- .nv.compat                --------------------------
	.section	.nv.compat,"",@"SHT_CUDA_COMPAT_INFO"
	.align	4
        /*0000*/ 	.byte	0x02, 0x09, 0x00, 0x00, 0x02, 0x02, 0x01, 0x00, 0x02, 0x05, 0x05, 0x00, 0x03, 0x07, 0x01, 0x01
        /*0010*/ 	.byte	0x02, 0x03, 0x00, 0x00, 0x02, 0x06, 0x01, 0x00, 0x04, 0x0b, 0x08, 0x00, 0x09, 0x00, 0x00, 0x00
        /*0020*/ 	.byte	0x00, 0x00, 0x00, 0x00


//--------------------- .nv.info._Z12SMCopyKernelP6ulong2PKS_ --------------------------
	.section	.nv.info._Z12SMCopyKernelP6ulong2PKS_,"",@"SHT_CUDA_INFO"
	.sectionflags	@""
	.align	4


	//----- nvinfo : EIATTR_CUDA_API_VERSION
	.align		4
        /*0000*/ 	.byte	0x04, 0x37
        /*0002*/ 	.short	(.L_7 - .L_6)
.L_6:
        /*0004*/ 	.word	0x00000082


	//----- nvinfo : EIATTR_KPARAM_INFO
	.align		4
.L_7:
        /*0008*/ 	.byte	0x04, 0x17
        /*000a*/ 	.short	(.L_9 - .L_8)
.L_8:
        /*000c*/ 	.word	0x00000000
        /*0010*/ 	.short	0x0001
        /*0012*/ 	.short	0x0008
        /*0014*/ 	.byte	0x00, 0xf5, 0x21, 0x00


	//----- nvinfo : EIATTR_KPARAM_INFO
	.align		4
.L_9:
        /*0018*/ 	.byte	0x04, 0x17
        /*001a*/ 	.short	(.L_11 - .L_10)
.L_10:
        /*001c*/ 	.word	0x00000000
        /*0020*/ 	.short	0x0000
        /*0022*/ 	.short	0x0000
        /*0024*/ 	.byte	0x00, 0xf5, 0x21, 0x00


	//----- nvinfo : EIATTR_SPARSE_MMA_MASK
	.align		4
.L_11:
        /*0028*/ 	.byte	0x03, 0x50
        /*002a*/ 	.short	0x0000


	//----- nvinfo : EIATTR_MAXREG_COUNT
	.align		4
        /*002c*/ 	.byte	0x03, 0x1b
        /*002e*/ 	.short	0x00ff


	//----- nvinfo : EIATTR_ANNOTATIONS
	.align		4
        /*0030*/ 	.byte	0x04, 0x55
        /*0032*/ 	.short	(.L_13 - .L_12)


	//   ....[0]....
.L_12:
        /*0034*/ 	.word	0x00000001
        /*0038*/ 	.byte	0x50, 0x04, 0x00, 0x00, 0x01, 0x00, 0x00, 0x00, 0x90, 0x04, 0x00, 0x00, 0x01, 0x00, 0x00, 0x00
        /*0048*/ 	.byte	0xd0, 0x04, 0x00, 0x00, 0x01, 0x00, 0x00, 0x00, 0x40, 0x05, 0x00, 0x00, 0x01, 0x00, 0x00, 0x00
        /*0058*/ 	.byte	0x00, 0x0a, 0x00, 0x00, 0x01, 0x00, 0x00, 0x00, 0x10, 0x0a, 0x00, 0x00, 0x01, 0x00, 0x00, 0x00
        /*0068*/ 	.byte	0x40, 0x0a, 0x00, 0x00, 0x01, 0x00, 0x00, 0x00, 0x50, 0x0a, 0x00, 0x00


	//----- nvinfo : EIATTR_MERCURY_ISA_VERSION
	.align		4
.L_13:
        /*0074*/ 	.byte	0x03, 0x5f
        /*0076*/ 	.short	0x0101


	//----- nvinfo : EIATTR_VRC_CTA_INIT_COUNT
	.align		4
        /*0078*/ 	.byte	0x02, 0x4a
	.zero		1
	.zero		1


	//----- nvinfo : EIATTR_EXIT_INSTR_OFFSETS
	.align		4
        /*007c*/ 	.byte	0x04, 0x1c
        /*007e*/ 	.short	(.L_15 - .L_14)


	//   ....[0]....
.L_14:
        /*0080*/ 	.word	0x00001220


	//----- nvinfo : EIATTR_CBANK_PARAM_SIZE
	.align		4
.L_15:
        /*0084*/ 	.byte	0x03, 0x19
        /*0086*/ 	.short	0x0010


	//----- nvinfo : EIATTR_PARAM_CBANK
	.align		4
        /*0088*/ 	.byte	0x04, 0x0a
        /*008a*/ 	.short	(.L_17 - .L_16)
	.align		4
.L_16:
        /*008c*/ 	.word	index@(.nv.constant0._Z12SMCopyKernelP6ulong2PKS_)
        /*0090*/ 	.short	0x0380
        /*0092*/ 	.short	0x0010


	//----- nvinfo : EIATTR_SW_WAR
	.align		4
.L_17:
        /*0094*/ 	.byte	0x04, 0x36
        /*0096*/ 	.short	(.L_19 - .L_18)
.L_18:
        /*0098*/ 	.word	0x00000008
.L_19:


//--------------------- .nv.callgraph             --------------------------
	.section	.nv.callgraph,"",@"SHT_CUDA_CALLGRAPH"
	.align	4
	.sectionentsize	8
	.align		4
        /*0000*/ 	.word	0x00000000
	.align		4
        /*0004*/ 	.word	0xffffffff
	.align		4
        /*0008*/ 	.word	0x00000000
	.align		4
        /*000c*/ 	.word	0xfffffffe
	.align		4
        /*0010*/ 	.word	0x00000000
	.align		4
        /*0014*/ 	.word	0xfffffffd
	.align		4
        /*0018*/ 	.word	0x00000000
	.align		4
        /*001c*/ 	.word	0xfffffffc


//--------------------- .text._Z12SMCopyKernelP6ulong2PKS_ --------------------------
	.section	.text._Z12SMCopyKernelP6ulong2PKS_,"ax",@progbits
	.align	128
        .global         _Z12SMCopyKernelP6ulong2PKS_
        .type           _Z12SMCopyKernelP6ulong2PKS_,@function
        .size           _Z12SMCopyKernelP6ulong2PKS_,(.L_x_1 - _Z12SMCopyKernelP6ulong2PKS_)
        .other          _Z12SMCopyKernelP6ulong2PKS_,@"STO_CUDA_ENTRY STV_DEFAULT"
_Z12SMCopyKernelP6ulong2PKS_:
.text._Z12SMCopyKernelP6ulong2PKS_:
[----:B------:R-:W0:Y:S08]  /*0000*/  LDC R1, c[0x0][0x37c] ;  /* 0x0000df00ff017b82 */ /* 0x000e300000000800 */
[----:B------:R-:W1:Y:S01]  /*0010*/  S2UR UR4, SR_CTAID.X ;  /* 0x00000000000479c3 */ /* 0x000e620000002500 */
[----:B------:R-:W2:Y:S01]  /*0020*/  S2R R67, SR_TID.X ;  /* 0x0000000000437919 */ /* 0x000ea20000002100 */
[----:B0-----:R-:W-:-:S06]  /*0030*/  IADD3 R1, PT, PT, R1, -0x20, RZ ;  /* 0xffffffe001017810 */ /* 0x001fcc0007ffe0ff */
[----:B------:R-:W1:Y:S08]  /*0040*/  LDC R0, c[0x0][0x360] ;  /* 0x0000d800ff007b82 */ /* 0x000e700000000800 */
[----:B------:R-:W0:Y:S01]  /*0050*/  LDC.64 R2, c[0x0][0x388] ;  /* 0x0000e200ff027b82 */ /* 0x000e220000000a00 */
[----:B-1----:R-:W-:Y:S01]  /*0060*/  IMAD R4, R0, UR4, RZ ;  /* 0x0000000400047c24 */ /* 0x002fe2000f8e02ff */
[----:B------:R-:W1:Y:S04]  /*0070*/  LDCU.64 UR4, c[0x0][0x358] ;  /* 0x00006b00ff0477ac */ /* 0x000e680008000a00 */
[----:B--2---:R-:W-:-:S05]  /*0080*/  LEA R67, R4, R67, 0x6 ;  /* 0x0000004304437211 */ /* 0x004fca00078e30ff */
[----:B0-----:R-:W-:-:S04]  /*0090*/  IMAD.WIDE.U32 R2, R67, 0x10, R2 ;  /* 0x0000001043027825 */ /* 0x001fc800078e0002 */
[C---:B------:R-:W-:Y:S01]  /*00a0*/  IMAD.WIDE.U32 R20, R0.reuse, 0x10, R2 ;  /* 0x0000001000147825 */ /* 0x040fe200078e0002 */
[----:B-1----:R-:W2:Y:S03]  /*00b0*/  LDG.E.128.STRONG.SYS R52, desc[UR4][R2.64] ;  /* 0x0000000402347981 */ /* 0x002ea6000c1f5d00 */
[C---:B------:R-:W-:Y:S01]  /*00c0*/  IMAD.WIDE.U32 R4, R0.reuse, 0x10, R20 ;  /* 0x0000001000047825 */ /* 0x040fe200078e0014 */
[----:B------:R-:W3:Y:S03]  /*00d0*/  LDG.E.128.STRONG.SYS R56, desc[UR4][R20.64] ;  /* 0x0000000414387981 */ /* 0x000ee6000c1f5d00 */
[C---:B------:R-:W-:Y:S02]  /*00e0*/  IMAD.WIDE.U32 R8, R0.reuse, 0x10, R4 ;  /* 0x0000001000087825 */ /* 0x040fe400078e0004 */
[----:B------:R-:W4:Y:S02]  /*00f0*/  LDG.E.128.STRONG.SYS R4, desc[UR4][R4.64] ;  /* 0x0000000404047981 */ /* 0x000f24000c1f5d00 */
[----:B------:R-:W-:-:S04]  /*0100*/  IMAD.WIDE.U32 R12, R0, 0x10, R8 ;  /* 0x00000010000c7825 */ /* 0x000fc800078e0008 */
        /* <DEDUP_REMOVED lines=8> */
[C---:B------:R-:W-:Y:S01]  /*0190*/  IMAD.WIDE.U32 R48, R0.reuse, 0x10, R44 ;  /* 0x0000001000307825 */ /* 0x040fe200078e002c */
[----:B--2---:R-:W-:Y:S02]  /*01a0*/  MOV R10, R52 ;  /* 0x00000034000a7202 */ /* 0x004fe40000000f00 */
[----:B------:R-:W-:Y:S01]  /*01b0*/  MOV R11, R53 ;  /* 0x00000035000b7202 */ /* 0x000fe20000000f00 */
[C---:B------:R-:W-:Y:S01]  /*01c0*/  IMAD.WIDE.U32 R52, R0.reuse, 0x10, R48 ;  /* 0x0000001000347825 */ /* 0x040fe200078e0030 */
[----:B---3--:R-:W-:Y:S02]  /*01d0*/  MOV R18, R56 ;  /* 0x0000003800127202 */ /* 0x008fe40000000f00 */
[----:B------:R-:W-:Y:S01]  /*01e0*/  MOV R19, R57 ;  /* 0x0000003900137202 */ /* 0x000fe20000000f00 */
        /* <DEDUP_REMOVED lines=35> */
[----:B------:R-:W-:Y:S02]  /*0420*/  MOV R14, R58 ;  /* 0x0000003a000e7202 */ /* 0x000fe40000000f00 */
[----:B------:R-:W-:Y:S01]  /*0430*/  MOV R15, R59 ;  /* 0x0000003b000f7202 */ /* 0x000fe20000000f00 */
[C---:B------:R-:W-:Y:S01]  /*0440*/  IMAD.WIDE.U32 R196, R0.reuse, 0x10, R192 ;  /* 0x0000001000c47825 */ /* 0x040fe200078e00c0 */
[----:B----4-:R0:W-:Y:S01]  /*0450*/  STL.64 [R1+0x8], R6 ;  /* 0x0000080601007387 */ /* 0x0101e20000100a00 */
[----:B------:R-:W-:Y:S02]  /*0460*/  MOV R2, R54 ;  /* 0x0000003600027202 */ /* 0x000fe40000000f00 */
[----:B------:R-:W-:Y:S01]  /*0470*/  MOV R3, R55 ;  /* 0x0000003700037202 */ /* 0x000fe20000000f00 */
[----:B------:R-:W-:Y:S01]  /*0480*/  IMAD.WIDE.U32 R200, R0, 0x10, R196 ;  /* 0x0000001000c87825 */ /* 0x000fe200078e00c4 */
[----:B------:R1:W-:Y:S01]  /*0490*/  STL.64 [R1], R4 ;  /* 0x0000000401007387 */ /* 0x0003e20000100a00 */
[----:B0-----:R-:W-:-:S02]  /*04a0*/  MOV R6, R14 ;  /* 0x0000000e00067202 */ /* 0x001fc40000000f00 */
[----:B------:R-:W-:Y:S01]  /*04b0*/  MOV R7, R15 ;  /* 0x0000000f00077202 */ /* 0x000fe20000000f00 */
[----:B------:R-:W-:-:S04]  /*04c0*/  IMAD.WIDE.U32 R204, R0, 0x10, R200 ;  /* 0x0000001000cc7825 */ /* 0x000fc800078e00c8 */
[----:B------:R0:W-:Y:S01]  /*04d0*/  STL.64 [R1+0x18], R6 ;  /* 0x0000180601007387 */ /* 0x0001e20000100a00 */
[----:B-1----:R-:W-:Y:S01]  /*04e0*/  MOV R4, R18 ;  /* 0x0000001200047202 */ /* 0x002fe20000000f00 */
[C---:B------:R-:W-:Y:S01]  /*04f0*/  IMAD.WIDE.U32 R208, R0.reuse, 0x10, R204 ;  /* 0x0000001000d07825 */ /* 0x040fe200078e00cc */
[----:B------:R-:W-:Y:S02]  /*0500*/  MOV R5, R19 ;  /* 0x0000001300057202 */ /* 0x000fe40000000f00 */
[----:B0-----:R-:W-:Y:S02]  /*0510*/  MOV R6, R2 ;  /* 0x0000000200067202 */ /* 0x001fe40000000f00 */
[----:B------:R-:W-:Y:S02]  /*0520*/  MOV R7, R3 ;  /* 0x0000000300077202 */ /* 0x000fe40000000f00 */
[----:B------:R-:W0:Y:S01]  /*0530*/  LDC.64 R2, c[0x0][0x380] ;  /* 0x0000e000ff027b82 */ /* 0x000e220000000a00 */
[----:B------:R1:W-:Y:S01]  /*0540*/  STL.64 [R1+0x10], R4 ;  /* 0x0000100401007387 */ /* 0x0003e20000100a00 */
[----:B------:R-:W-:Y:S01]  /*0550*/  IMAD.WIDE.U32 R212, R0, 0x10, R208 ;  /* 0x0000001000d47825 */ /* 0x000fe200078e00d0 */
[----:B-1----:R-:W-:-:S02]  /*0560*/  MOV R4, R10 ;  /* 0x0000000a00047202 */ /* 0x002fc40000000f00 */
[----:B------:R-:W-:Y:S02]  /*0570*/  MOV R5, R11 ;  /* 0x0000000b00057202 */ /* 0x000fe40000000f00 */
[----:B------:R-:W2:Y:S04]  /*0580*/  LDG.E.128.STRONG.SYS R8, desc[UR4][R8.64] ;  /* 0x0000000408087981 */ /* 0x000ea8000c1f5d00 */
[----:B------:R-:W3:Y:S04]  /*0590*/  LDG.E.128.STRONG.SYS R12, desc[UR4][R12.64] ;  /* 0x000000040c0c7981 */ /* 0x000ee8000c1f5d00 */
[----:B------:R-:W4:Y:S01]  /*05a0*/  LDG.E.128.STRONG.SYS R16, desc[UR4][R16.64] ;  /* 0x0000000410107981 */ /* 0x000f22000c1f5d00 */
[----:B------:R-:W-:-:S03]  /*05b0*/  IMAD.WIDE.U32 R216, R0, 0x10, R212 ;  /* 0x0000001000d87825 */ /* 0x000fc600078e00d4 */
[----:B------:R-:W5:Y:S04]  /*05c0*/  LDG.E.128.STRONG.SYS R20, desc[UR4][R22.64] ;  /* 0x0000000416147981 */ /* 0x000f68000c1f5d00 */
[----:B------:R-:W5:Y:S04]  /*05d0*/  LDG.E.128.STRONG.SYS R24, desc[UR4][R24.64] ;  /* 0x0000000418187981 */ /* 0x000f68000c1f5d00 */
[----:B------:R-:W5:Y:S04]  /*05e0*/  LDG.E.128.STRONG.SYS R28, desc[UR4][R28.64] ;  /* 0x000000041c1c7981 */ /* 0x000f68000c1f5d00 */
[----:B------:R-:W5:Y:S04]  /*05f0*/  LDG.E.128.STRONG.SYS R32, desc[UR4][R32.64] ;  /* 0x0000000420207981 */ /* 0x000f68000c1f5d00 */
[----:B------:R-:W5:Y:S04]  /*0600*/  LDG.E.128.STRONG.SYS R36, desc[UR4][R36.64] ;  /* 0x0000000424247981 */ /* 0x000f68000c1f5d00 */
[----:B------:R-:W5:Y:S01]  /*0610*/  LDG.E.128.STRONG.SYS R40, desc[UR4][R40.64] ;  /* 0x0000000428287981 */ /* 0x000f62000c1f5d00 */
[----:B------:R-:W-:-:S03]  /*0620*/  IMAD.WIDE.U32 R220, R0, 0x10, R216 ;  /* 0x0000001000dc7825 */ /* 0x000fc600078e00d8 */
[----:B------:R-:W5:Y:S01]  /*0630*/  LDG.E.128.STRONG.SYS R44, desc[UR4][R44.64] ;  /* 0x000000042c2c7981 */ /* 0x000f62000c1f5d00 */
[----:B0-----:R-:W-:-:S03]  /*0640*/  IMAD.WIDE.U32 R2, R67, 0x10, R2 ;  /* 0x0000001043027825 */ /* 0x001fc600078e0002 */
[----:B------:R-:W5:Y:S04]  /*0650*/  LDG.E.128.STRONG.SYS R48, desc[UR4][R48.64] ;  /* 0x0000000430307981 */ /* 0x000f68000c1f5d00 */
[----:B------:R-:W5:Y:S04]  /*0660*/  LDG.E.128.STRONG.SYS R52, desc[UR4][R52.64] ;  /* 0x0000000434347981 */ /* 0x000f68000c1f5d00 */
[----:B------:R-:W5:Y:S04]  /*0670*/  LDG.E.128.STRONG.SYS R56, desc[UR4][R56.64] ;  /* 0x0000000438387981 */ /* 0x000f68000c1f5d00 */
[----:B------:R-:W5:Y:S04]  /*0680*/  LDG.E.128.STRONG.SYS R60, desc[UR4][R60.64] ;  /* 0x000000043c3c7981 */ /* 0x000f68000c1f5d00 */
[----:B------:R-:W5:Y:S01]  /*0690*/  LDG.E.128.STRONG.SYS R64, desc[UR4][R64.64] ;  /* 0x0000000440407981 */ /* 0x000f62000c1f5d00 */
        /* <DEDUP_REMOVED lines=53> */
[----:B------:R0:W-:Y:S04]  /*09f0*/  STG.E.128.STRONG.SYS desc[UR4][R2.64], R4 ;  /* 0x0000000402007986 */ /* 0x0001e8000c115d04 */
[----:B0-----:R-:W2:Y:S04]  /*0a00*/  LDL.LU.64 R6, [R1+0x18] ;  /* 0x0000180001067983 */ /* 0x001ea80000300a00 */
[----:B------:R-:W2:Y:S01]  /*0a10*/  LDL.LU.64 R4, [R1+0x10] ;  /* 0x0000100001047983 */ /* 0x000ea20000300a00 */
[----:B------:R-:W-:-:S05]  /*0a20*/  IMAD.WIDE.U32 R2, R0, 0x10, R2 ;  /* 0x0000001000027825 */ /* 0x000fca00078e0002 */
[----:B--2---:R0:W-:Y:S04]  /*0a30*/  STG.E.128.STRONG.SYS desc[UR4][R2.64], R4 ;  /* 0x0000000402007986 */ /* 0x0041e8000c115d04 */
[----:B0-----:R-:W2:Y:S04]  /*0a40*/  LDL.LU.64 R6, [R1+0x8] ;  /* 0x0000080001067983 */ /* 0x001ea80000300a00 */
[----:B------:R-:W2:Y:S01]  /*0a50*/  LDL.LU.64 R4, [R1] ;  /* 0x0000000001047983 */ /* 0x000ea20000300a00 */
[----:B------:R-:W-:-:S05]  /*0a60*/  IMAD.WIDE.U32 R2, R0, 0x10, R2 ;  /* 0x0000001000027825 */ /* 0x000fca00078e0002 */
[----:B--2---:R0:W-:Y:S02]  /*0a70*/  STG.E.128.STRONG.SYS desc[UR4][R2.64], R4 ;  /* 0x0000000402007986 */ /* 0x0041e4000c115d04 */
[----:B0-----:R-:W-:-:S05]  /*0a80*/  IMAD.WIDE.U32 R4, R0, 0x10, R2 ;  /* 0x0000001000047825 */ /* 0x001fca00078e0002 */
[----:B------:R0:W-:Y:S02]  /*0a90*/  STG.E.128.STRONG.SYS desc[UR4][R4.64], R8 ;  /* 0x0000000804007986 */ /* 0x0001e4000c115d04 */
[----:B0-----:R-:W-:-:S05]  /*0aa0*/  IMAD.WIDE.U32 R10, R0, 0x10, R4 ;  /* 0x00000010000a7825 */ /* 0x001fca00078e0004 */
[----:B---3--:R0:W-:Y:S02]  /*0ab0*/  STG.E.128.STRONG.SYS desc[UR4][R10.64], R12 ;  /* 0x0000000c0a007986 */ /* 0x0081e4000c115d04 */
[----:B0-----:R-:W-:-:S04]  /*0ac0*/  IMAD.WIDE.U32 R10, R0, 0x10, R10 ;  /* 0x00000010000a7825 */ /* 0x001fc800078e000a */
[C---:B------:R-:W-:Y:S01]  /*0ad0*/  IMAD.WIDE.U32 R6, R0.reuse, 0x10, R10 ;  /* 0x0000001000067825 */ /* 0x040fe200078e000a */
[----:B----4-:R0:W-:Y:S03]  /*0ae0*/  STG.E.128.STRONG.SYS desc[UR4][R10.64], R16 ;  /* 0x000000100a007986 */ /* 0x0101e6000c115d04 */
[----:B------:R-:W-:-:S04]  /*0af0*/  IMAD.WIDE.U32 R12, R0, 0x10, R6 ;  /* 0x00000010000c7825 */ /* 0x000fc800078e0006 */
[----:B0-----:R-:W-:-:S04]  /*0b00*/  IMAD.WIDE.U32 R16, R0, 0x10, R12 ;  /* 0x0000001000107825 */ /* 0x001fc800078e000c */
[----:B------:R-:W-:-:S04]  /*0b10*/  IMAD.WIDE.U32 R2, R0, 0x10, R16 ;  /* 0x0000001000027825 */ /* 0x000fc800078e0010 */
[C---:B------:R-:W-:Y:S01]  /*0b20*/  IMAD.WIDE.U32 R8, R0.reuse, 0x10, R2 ;  /* 0x0000001000087825 */ /* 0x040fe200078e0002 */
[----:B-----5:R0:W-:Y:S03]  /*0b30*/  STG.E.128.STRONG.SYS desc[UR4][R6.64], R20 ;  /* 0x0000001406007986 */ /* 0x0201e6000c115d04 */
[C---:B------:R-:W-:Y:S01]  /*0b40*/  IMAD.WIDE.U32 R4, R0.reuse, 0x10, R8 ;  /* 0x0000001000047825 */ /* 0x040fe200078e0008 */
[----:B------:R1:W-:Y:S03]  /*0b50*/  STG.E.128.STRONG.SYS desc[UR4][R12.64], R24 ;  /* 0x000000180c007986 */ /* 0x0003e6000c115d04 */
[----:B0-----:R-:W-:-:S04]  /*0b60*/  IMAD.WIDE.U32 R6, R0, 0x10, R4 ;  /* 0x0000001000067825 */ /* 0x001fc800078e0004 */
[----:B------:R-:W-:-:S04]  /*0b70*/  IMAD.WIDE.U32 R14, R0, 0x10, R6 ;  /* 0x00000010000e7825 */ /* 0x000fc800078e0006 */
[----:B-1----:R-:W-:-:S04]  /*0b80*/  IMAD.WIDE.U32 R12, R0, 0x10, R14 ;  /* 0x00000010000c7825 */ /* 0x002fc800078e000e */
[----:B------:R-:W-:-:S04]  /*0b90*/  IMAD.WIDE.U32 R10, R0, 0x10, R12 ;  /* 0x00000010000a7825 */ /* 0x000fc800078e000c */
[C---:B------:R-:W-:Y:S01]  /*0ba0*/  IMAD.WIDE.U32 R20, R0.reuse, 0x10, R10 ;  /* 0x0000001000147825 */ /* 0x040fe200078e000a */
[----:B------:R0:W-:Y:S03]  /*0bb0*/  STG.E.128.STRONG.SYS desc[UR4][R16.64], R28 ;  /* 0x0000001c10007986 */ /* 0x0001e6000c115d04 */
[C---:B------:R-:W-:Y:S01]  /*0bc0*/  IMAD.WIDE.U32 R18, R0.reuse, 0x10, R20 ;  /* 0x0000001000127825 */ /* 0x040fe200078e0014 */
[----:B------:R1:W-:Y:S03]  /*0bd0*/  STG.E.128.STRONG.SYS desc[UR4][R2.64], R32 ;  /* 0x0000002002007986 */ /* 0x0003e6000c115d04 */
[----:B0-----:R-:W-:-:S04]  /*0be0*/  IMAD.WIDE.U32 R16, R0, 0x10, R18 ;  /* 0x0000001000107825 */ /* 0x001fc800078e0012 */
[----:B------:R-:W-:-:S04]  /*0bf0*/  IMAD.WIDE.U32 R24, R0, 0x10, R16 ;  /* 0x0000001000187825 */ /* 0x000fc800078e0010 */
[----:B-1----:R-:W-:-:S04]  /*0c00*/  IMAD.WIDE.U32 R2, R0, 0x10, R24 ;  /* 0x0000001000027825 */ /* 0x002fc800078e0018 */
[C---:B------:R-:W-:Y:S01]  /*0c10*/  IMAD.WIDE.U32 R22, R0.reuse, 0x10, R2 ;  /* 0x0000001000167825 */ /* 0x040fe200078e0002 */
[----:B------:R0:W-:Y:S03]  /*0c20*/  STG.E.128.STRONG.SYS desc[UR4][R8.64], R36 ;  /* 0x0000002408007986 */ /* 0x0001e6000c115d04 */
[----:B------:R-:W-:-:S04]  /*0c30*/  IMAD.WIDE.U32 R28, R0, 0x10, R22 ;  /* 0x00000010001c7825 */ /* 0x000fc800078e0016 */
[----:B0-----:R-:W-:-:S04]  /*0c40*/  IMAD.WIDE.U32 R8, R0, 0x10, R28 ;  /* 0x0000001000087825 */ /* 0x001fc800078e001c */
        /* <DEDUP_REMOVED lines=42> */
[C---:B------:R-:W-:Y:S01]  /*0ef0*/  IMAD.WIDE.U32 R72, R0.reuse, 0x10, R66 ;  /* 0x0000001000487825 */ /* 0x040fe200078e0042 */
[----:B------:R1:W-:Y:S04]  /*0f00*/  STG.E.128.STRONG.SYS desc[UR4][R28.64], R84 ;  /* 0x000000541c007986 */ /* 0x0003e8000c115d04 */
[----:B------:R2:W-:Y:S01]  /*0f10*/  STG.E.128.STRONG.SYS desc[UR4][R8.64], R88 ;  /* 0x0000005808007986 */ /* 0x0005e2000c115d04 */
[----:B0-----:R-:W-:-:S03]  /*0f20*/  IMAD.WIDE.U32 R22, R0, 0x10, R72 ;  /* 0x0000001000167825 */ /* 0x001fc600078e0048 */
[----:B------:R-:W-:Y:S01]  /*0f30*/  STG.E.128.STRONG.SYS desc[UR4][R26.64], R92 ;  /* 0x0000005c1a007986 */ /* 0x000fe2000c115d04 */
[----:B------:R-:W-:-:S03]  /*0f40*/  IMAD.WIDE.U32 R70, R0, 0x10, R22 ;  /* 0x0000001000467825 */ /* 0x000fc600078e0016 */
[----:B------:R-:W-:Y:S04]  /*0f50*/  STG.E.128.STRONG.SYS desc[UR4][R30.64], R96 ;  /* 0x000000601e007986 */ /* 0x000fe8000c115d04 */
[----:B------:R-:W-:Y:S01]  /*0f60*/  STG.E.128.STRONG.SYS desc[UR4][R4.64], R100 ;  /* 0x0000006404007986 */ /* 0x000fe2000c115d04 */
[----:B------:R-:W-:-:S03]  /*0f70*/  IMAD.WIDE.U32 R74, R0, 0x10, R70 ;  /* 0x00000010004a7825 */ /* 0x000fc600078e0046 */
[----:B------:R-:W-:Y:S04]  /*0f80*/  STG.E.128.STRONG.SYS desc[UR4][R32.64], R104 ;  /* 0x0000006820007986 */ /* 0x000fe8000c115d04 */
[----:B------:R-:W-:Y:S04]  /*0f90*/  STG.E.128.STRONG.SYS desc[UR4][R36.64], R108 ;  /* 0x0000006c24007986 */ /* 0x000fe8000c115d04 */
[----:B------:R-:W-:Y:S04]  /*0fa0*/  STG.E.128.STRONG.SYS desc[UR4][R6.64], R112 ;  /* 0x0000007006007986 */ /* 0x000fe8000c115d04 */
[----:B------:R-:W-:Y:S01]  /*0fb0*/  STG.E.128.STRONG.SYS desc[UR4][R34.64], R116 ;  /* 0x0000007422007986 */ /* 0x000fe2000c115d04 */
[----:B-1----:R-:W-:-:S03]  /*0fc0*/  IMAD.WIDE.U32 R28, R0, 0x10, R74 ;  /* 0x00000010001c7825 */ /* 0x002fc600078e004a */
[----:B------:R-:W-:Y:S04]  /*0fd0*/  STG.E.128.STRONG.SYS desc[UR4][R40.64], R120 ;  /* 0x0000007828007986 */ /* 0x000fe8000c115d04 */
[----:B------:R-:W-:Y:S04]  /*0fe0*/  STG.E.128.STRONG.SYS desc[UR4][R14.64], R124 ;  /* 0x0000007c0e007986 */ /* 0x000fe8000c115d04 */
[----:B------:R-:W-:Y:S04]  /*0ff0*/  STG.E.128.STRONG.SYS desc[UR4][R38.64], R128 ;  /* 0x0000008026007986 */ /* 0x000fe8000c115d04 */
[----:B------:R-:W-:Y:S04]  /*1000*/  STG.E.128.STRONG.SYS desc[UR4][R44.64], R132 ;  /* 0x000000842c007986 */ /* 0x000fe8000c115d04 */
[----:B------:R-:W-:Y:S04]  /*1010*/  STG.E.128.STRONG.SYS desc[UR4][R12.64], R136 ;  /* 0x000000880c007986 */ /* 0x000fe8000c115d04 */
[----:B------:R-:W-:Y:S01]  /*1020*/  STG.E.128.STRONG.SYS desc[UR4][R42.64], R140 ;  /* 0x0000008c2a007986 */ /* 0x000fe2000c115d04 */
[----:B------:R-:W-:-:S03]  /*1030*/  IMAD.WIDE.U32 R76, R0, 0x10, R28 ;  /* 0x00000010004c7825 */ /* 0x000fc600078e001c */
        /* <DEDUP_REMOVED lines=13> */
[----:B--2---:R-:W-:-:S03]  /*1110*/  IMAD.WIDE.U32 R8, R0, 0x10, R78 ;  /* 0x0000001000087825 */ /* 0x004fc600078e004e */
        /* <DEDUP_REMOVED lines=12> */
[----:B------:R-:W-:Y:S04]  /*11e0*/  STG.E.128.STRONG.SYS desc[UR4][R76.64], R236 ;  /* 0x000000ec4c007986 */ /* 0x000fe8000c115d04 */
[----:B------:R-:W-:Y:S04]  /*11f0*/  STG.E.128.STRONG.SYS desc[UR4][R78.64], R240 ;  /* 0x000000f04e007986 */ /* 0x000fe8000c115d04 */
[----:B------:R-:W-:Y:S04]  /*1200*/  STG.E.128.STRONG.SYS desc[UR4][R8.64], R244 ;  /* 0x000000f408007986 */ /* 0x000fe8000c115d04 */
[----:B------:R-:W-:Y:S01]  /*1210*/  STG.E.128.STRONG.SYS desc[UR4][R80.64], R248 ;  /* 0x000000f850007986 */ /* 0x000fe2000c115d04 */
[----:B------:R-:W-:Y:S05]  /*1220*/  EXIT ;  /* 0x000000000000794d */ /* 0x000fea0003800000 */
.L_x_0:
[----:B------:R-:W-:-:S00]  /*1230*/  BRA `(.L_x_0) ;  /* 0xfffffffc00fc7947 */ /* 0x000fc0000383ffff */
[----:B------:R-:W-:-:S00]  /*1240*/  NOP ;  /* 0x0000000000007918 */ /* 0x000fc00000000000 */
        /* <DEDUP_REMOVED lines=11> */
.L_x_1:


//--------------------- .nv.shared.reserved.0     --------------------------
	.section	.nv.shared.reserved.0,"aw",@nobits
	.weak		__nv_reservedSMEM_offset_0_alias
	.size		__nv_reservedSMEM_offset_0_alias, 0, 64
	.other		__nv_reservedSMEM_offset_0_alias,@"STO_CUDA_RESERVED_SHARED STV_DEFAULT"
__nv_reservedSMEM_offset_0_alias:
	.zero		0
	.zero		64


//--------------------- .nv.constant0._Z12SMCopyKernelP6ulong2PKS_ --------------------------
	.section	.nv.constant0._Z12SMCopyKernelP6ulong2PKS_,"a",@progbits
	.sectionflags	@""
	.align	4
.nv.constant0._Z12SMCopyKernelP6ulong2PKS_:
	.zero		912


//--------------------- SYMBOLS --------------------------

	.type		.nv.reservedSmem.offset0,@object
	.size		.nv.reservedSmem.offset0,0x4
